//
// Generated by NVIDIA NVVM Compiler
//
// Compiler Build ID: CL-36424714
// Cuda compilation tools, release 13.0, V13.0.88
// Based on NVVM 20.0.0
//

.version 9.0
.target sm_100
.address_size 64

	// .globl	_Z10dotProductPfS_S_i
// _ZZ10dotProductPfS_S_iE5cache has been demoted

.visible .entry _Z10dotProductPfS_S_i(
	.param .u64 .ptr .align 1 _Z10dotProductPfS_S_i_param_0,
	.param .u64 .ptr .align 1 _Z10dotProductPfS_S_i_param_1,
	.param .u64 .ptr .align 1 _Z10dotProductPfS_S_i_param_2,
	.param .u32 _Z10dotProductPfS_S_i_param_3
)
{
	.reg .pred 	%p<7>;
	.reg .b32 	%r<19>;
	.reg .b32 	%f<14>;
	.reg .b64 	%rd<12>;
	// demoted variable
	.shared .align 4 .b8 _ZZ10dotProductPfS_S_iE5cache[512];
	ld.param.u64 	%rd3, [_Z10dotProductPfS_S_i_param_0];
	ld.param.u64 	%rd4, [_Z10dotProductPfS_S_i_param_1];
	ld.param.u64 	%rd5, [_Z10dotProductPfS_S_i_param_2];
	ld.param.u32 	%r11, [_Z10dotProductPfS_S_i_param_3];
	mov.u32 	%r1, %tid.x;
	mov.u32 	%r18, %ntid.x;
	mov.u32 	%r3, %ctaid.x;
	mad.lo.s32 	%r17, %r18, %r3, %r1;
	setp.ge.s32 	%p1, %r17, %r11;
	mov.f32 	%f13, 0f00000000;
	@%p1 bra 	$L__BB0_3;
	mov.u32 	%r12, %nctaid.x;
	mul.lo.s32 	%r5, %r18, %r12;
	cvta.to.global.u64 	%rd1, %rd3;
	cvta.to.global.u64 	%rd2, %rd4;
	mov.f32 	%f13, 0f00000000;
$L__BB0_2:
	mul.wide.s32 	%rd6, %r17, 4;
	add.s64 	%rd7, %rd1, %rd6;
	ld.global.f32 	%f6, [%rd7];
	add.s64 	%rd8, %rd2, %rd6;
	ld.global.f32 	%f7, [%rd8];
	fma.rn.f32 	%f13, %f6, %f7, %f13;
	add.s32 	%r17, %r17, %r5;
	setp.lt.s32 	%p2, %r17, %r11;
	@%p2 bra 	$L__BB0_2;
$L__BB0_3:
	shl.b32 	%r13, %r1, 2;
	mov.u32 	%r14, _ZZ10dotProductPfS_S_iE5cache;
	add.s32 	%r8, %r14, %r13;
	st.shared.f32 	[%r8], %f13;
	bar.sync 	0;
	setp.lt.u32 	%p3, %r18, 2;
	@%p3 bra 	$L__BB0_7;
$L__BB0_4:
	shr.u32 	%r10, %r18, 1;
	setp.ge.u32 	%p4, %r1, %r10;
	@%p4 bra 	$L__BB0_6;
	shl.b32 	%r15, %r10, 2;
	add.s32 	%r16, %r8, %r15;
	ld.shared.f32 	%f8, [%r16];
	ld.shared.f32 	%f9, [%r8];
	add.f32 	%f10, %f8, %f9;
	st.shared.f32 	[%r8], %f10;
$L__BB0_6:
	bar.sync 	0;
	setp.gt.u32 	%p5, %r18, 3;
	mov.u32 	%r18, %r10;
	@%p5 bra 	$L__BB0_4;
$L__BB0_7:
	setp.ne.s32 	%p6, %r1, 0;
	@%p6 bra 	$L__BB0_9;
	ld.shared.f32 	%f11, [_ZZ10dotProductPfS_S_iE5cache];
	cvta.to.global.u64 	%rd9, %rd5;
	mul.wide.u32 	%rd10, %r3, 4;
	add.s64 	%rd11, %rd9, %rd10;
	st.global.f32 	[%rd11], %f11;
$L__BB0_9:
	ret;

}


// ===== COMPILED SASS (sm_100) =====

	.target	sm_100

	.elftype	@"ET_EXEC"


//--------------------- .note.nv.tkinfo           --------------------------
	.section	.note.nv.tkinfo,"",@"SHT_NOTE"
	.sectionflags	@"SHF_NOTE_NV_TKINFO"
	.tkinfo
        /*0018*/ 	.word	0x00000002
        /*0030*/ 	.string	""
        /*0030*/ 	.string	"ptxas"
        /*0030*/ 	.string	"Cuda compilation tools, release 13.0, V13.0.88"
        /*0030*/ 	.string	"Build cuda_13.0.r13.0/compiler.36424714_0"
        /*0030*/ 	.string	"-arch sm_100 -m 64 "



//--------------------- .note.nv.cuinfo           --------------------------
	.section	.note.nv.cuinfo,"",@"SHT_NOTE"
	.sectionflags	@"SHF_NOTE_NV_CUINFO"
        /*0018*/ 	.short	0x0002
        /*001a*/ 	.short	0x0064
        /*001c*/ 	.short	0x0082
	.zero		2


//--------------------- .nv.info                  --------------------------
	.section	.nv.info,"",@"SHT_CUDA_INFO"
	.align	4


	//----- nvinfo : EIATTR_REGCOUNT
	.align		4
        /*0000*/ 	.byte	0x04, 0x2f
        /*0002*/ 	.short	(.L_1 - .L_0)
	.align		4
.L_0:
        /*0004*/ 	.word	index@(_Z10dotProductPfS_S_i)
        /*0008*/ 	.word	0x00000012


	//----- nvinfo : EIATTR_FRAME_SIZE
	.align		4
.L_1:
        /*000c*/ 	.byte	0x04, 0x11
        /*000e*/ 	.short	(.L_3 - .L_2)
	.align		4
.L_2:
        /*0010*/ 	.word	index@(_Z10dotProductPfS_S_i)
        /*0014*/ 	.word	0x00000000


	//----- nvinfo : EIATTR_MIN_STACK_SIZE
	.align		4
.L_3:
        /*0018*/ 	.byte	0x04, 0x12
        /*001a*/ 	.short	(.L_5 - .L_4)
	.align		4
.L_4:
        /*001c*/ 	.word	index@(_Z10dotProductPfS_S_i)
        /*0020*/ 	.word	0x00000000
.L_5:


//--------------------- .nv.compat                --------------------------
	.section	.nv.compat,"",@"SHT_CUDA_COMPAT_INFO"
	.align	4
        /*0000*/ 	.byte	0x02, 0x09, 0x00, 0x00, 0x02, 0x02, 0x01, 0x00, 0x02, 0x05, 0x05, 0x00, 0x03, 0x07, 0x01, 0x01
        /*0010*/ 	.byte	0x02, 0x03, 0x00, 0x00, 0x02, 0x06, 0x01, 0x00, 0x04, 0x0b, 0x08, 0x00, 0x09, 0x00, 0x00, 0x00
        /*0020*/ 	.byte	0x00, 0x00, 0x00, 0x00


//--------------------- .nv.info._Z10dotProductPfS_S_i --------------------------
	.section	.nv.info._Z10dotProductPfS_S_i,"",@"SHT_CUDA_INFO"
	.sectionflags	@""
	.align	4


	//----- nvinfo : EIATTR_CUDA_API_VERSION
	.align		4
        /*0000*/ 	.byte	0x04, 0x37
        /*0002*/ 	.short	(.L_7 - .L_6)
.L_6:
        /*0004*/ 	.word	0x00000082


	//----- nvinfo : EIATTR_KPARAM_INFO
	.align		4
.L_7:
        /*0008*/ 	.byte	0x04, 0x17
        /*000a*/ 	.short	(.L_9 - .L_8)
.L_8:
        /*000c*/ 	.word	0x00000000
        /*0010*/ 	.short	0x0003
        /*0012*/ 	.short	0x0018
        /*0014*/ 	.byte	0x00, 0xf0, 0x11, 0x00


	//----- nvinfo : EIATTR_KPARAM_INFO
	.align		4
.L_9:
        /*0018*/ 	.byte	0x04, 0x17
        /*001a*/ 	.short	(.L_11 - .L_10)
.L_10:
        /*001c*/ 	.word	0x00000000
        /*0020*/ 	.short	0x0002
        /*0022*/ 	.short	0x0010
        /*0024*/ 	.byte	0x00, 0xf5, 0x21, 0x00


	//----- nvinfo : EIATTR_KPARAM_INFO
	.align		4
.L_11:
        /*0028*/ 	.byte	0x04, 0x17
        /*002a*/ 	.short	(.L_13 - .L_12)
.L_12:
        /*002c*/ 	.word	0x00000000
        /*0030*/ 	.short	0x0001
        /*0032*/ 	.short	0x0008
        /*0034*/ 	.byte	0x00, 0xf5, 0x21, 0x00


	//----- nvinfo : EIATTR_KPARAM_INFO
	.align		4
.L_13:
        /*0038*/ 	.byte	0x04, 0x17
        /*003a*/ 	.short	(.L_15 - .L_14)
.L_14:
        /*003c*/ 	.word	0x00000000
        /*0040*/ 	.short	0x0000
        /*0042*/ 	.short	0x0000
        /*0044*/ 	.byte	0x00, 0xf5, 0x21, 0x00


	//----- nvinfo : EIATTR_SPARSE_MMA_MASK
	.align		4
.L_15:
        /*0048*/ 	.byte	0x03, 0x50
        /*004a*/ 	.short	0x0000


	//----- nvinfo : EIATTR_MAXREG_COUNT
	.align		4
        /*004c*/ 	.byte	0x03, 0x1b
        /*004e*/ 	.short	0x00ff


	//----- nvinfo : EIATTR_NUM_BARRIERS
	.align		4
        /*0050*/ 	.byte	0x02, 0x4c
        /*0052*/ 	.byte	0x01
	.zero		1


	//----- nvinfo : EIATTR_MERCURY_ISA_VERSION
	.align		4
        /*0054*/ 	.byte	0x03, 0x5f
        /*0056*/ 	.short	0x0101


	//----- nvinfo : EIATTR_VRC_CTA_INIT_COUNT
	.align		4
        /*0058*/ 	.byte	0x02, 0x4a
	.zero		1
	.zero		1


	//----- nvinfo : EIATTR_EXIT_INSTR_OFFSETS
	.align		4
        /*005c*/ 	.byte	0x04, 0x1c
        /*005e*/ 	.short	(.L_17 - .L_16)


	//   ....[0]....
.L_16:
        /*0060*/ 	.word	0x000002e0


	//   ....[1]....
        /*0064*/ 	.word	0x00000360


	//----- nvinfo : EIATTR_CRS_STACK_SIZE
	.align		4
.L_17:
        /*0068*/ 	.byte	0x04, 0x1e
        /*006a*/ 	.short	(.L_19 - .L_18)
.L_18:
        /*006c*/ 	.word	0x00000000


	//----- nvinfo : EIATTR_CBANK_PARAM_SIZE
	.align		4
.L_19:
        /*0070*/ 	.byte	0x03, 0x19
        /*0072*/ 	.short	0x001c


	//----- nvinfo : EIATTR_PARAM_CBANK
	.align		4
        /*0074*/ 	.byte	0x04, 0x0a
        /*0076*/ 	.short	(.L_21 - .L_20)
	.align		4
.L_20:
        /*0078*/ 	.word	index@(.nv.constant0._Z10dotProductPfS_S_i)
        /*007c*/ 	.short	0x0380
        /*007e*/ 	.short	0x001c


	//----- nvinfo : EIATTR_SW_WAR
	.align		4
.L_21:
        /*0080*/ 	.byte	0x04, 0x36
        /*0082*/ 	.short	(.L_23 - .L_22)
.L_22:
        /*0084*/ 	.word	0x00000008
.L_23:


//--------------------- .nv.callgraph             --------------------------
	.section	.nv.callgraph,"",@"SHT_CUDA_CALLGRAPH"
	.align	4
	.sectionentsize	8
	.align		4
        /*0000*/ 	.word	0x00000000
	.align		4
        /*0004*/ 	.word	0xffffffff
	.align		4
        /*0008*/ 	.word	0x00000000
	.align		4
        /*000c*/ 	.word	0xfffffffe
	.align		4
        /*0010*/ 	.word	0x00000000
	.align		4
        /*0014*/ 	.word	0xfffffffd
	.align		4
        /*0018*/ 	.word	0x00000000
	.align		4
        /*001c*/ 	.word	0xfffffffc


//--------------------- .text._Z10dotProductPfS_S_i --------------------------
	.section	.text._Z10dotProductPfS_S_i,"ax",@progbits
	.align	128
        .global         _Z10dotProductPfS_S_i
        .type           _Z10dotProductPfS_S_i,@function
        .size           _Z10dotProductPfS_S_i,(.L_x_6 - _Z10dotProductPfS_S_i)
        .other          _Z10dotProductPfS_S_i,@"STO_CUDA_ENTRY STV_DEFAULT"
_Z10dotProductPfS_S_i:
.text._Z10dotProductPfS_S_i:
[----:B------:R-:W-:Y:S01]  /*0000*/  LDC R1, c[0x0][0x37c] ;  /* 0x0000df00ff017b82 */ /* 0x000fe20000000800 */
[----:B------:R-:W0:Y:S01]  /*0010*/  S2R R12, SR_TID.X ;  /* 0x00000000000c7919 */ /* 0x000e220000002100 */
[----:B------:R-:W1:Y:S01]  /*0020*/  LDCU UR4, c[0x0][0x360] ;  /* 0x00006c00ff0477ac */ /* 0x000e620008000800 */
[----:B------:R-:W-:Y:S01]  /*0030*/  BSSY.RECONVERGENT B0, `(.L_x_0) ;  /* 0x0000016000007945 */ /* 0x000fe20003800200 */
[----:B------:R-:W-:Y:S01]  /*0040*/  IMAD.MOV.U32 R11, RZ, RZ, RZ ;  /* 0x000000ffff0b7224 */ /* 0x000fe200078e00ff */
[----:B------:R-:W0:Y:S01]  /*0050*/  S2R R13, SR_CTAID.X ;  /* 0x00000000000d7919 */ /* 0x000e220000002500 */
[----:B------:R-:W2:Y:S01]  /*0060*/  LDCU UR5, c[0x0][0x398] ;  /* 0x00007300ff0577ac */ /* 0x000ea20008000800 */
[----:B------:R-:W3:Y:S01]  /*0070*/  LDCU.64 UR6, c[0x0][0x358] ;  /* 0x00006b00ff0677ac */ /* 0x000ee20008000a00 */
[----:B-1----:R-:W-:Y:S02]  /*0080*/  IMAD.U32 R10, RZ, RZ, UR4 ;  /* 0x00000004ff0a7e24 */ /* 0x002fe4000f8e00ff */
[----:B0-----:R-:W-:-:S05]  /*0090*/  IMAD R0, R13, UR4, R12 ;  /* 0x000000040d007c24 */ /* 0x001fca000f8e020c */
[----:B--2---:R-:W-:-:S13]  /*00a0*/  ISETP.GE.AND P0, PT, R0, UR5, PT ;  /* 0x0000000500007c0c */ /* 0x004fda000bf06270 */
[----:B---3--:R-:W-:Y:S05]  /*00b0*/  @P0 BRA `(.L_x_1) ;  /* 0x0000000000340947 */ /* 0x008fea0003800000 */
[----:B------:R-:W0:Y:S01]  /*00c0*/  LDC.64 R6, c[0x0][0x380] ;  /* 0x0000e000ff067b82 */ /* 0x000e220000000a00 */
[----:B------:R-:W1:Y:S01]  /*00d0*/  LDCU UR4, c[0x0][0x370] ;  /* 0x00006e00ff0477ac */ /* 0x000e620008000800 */
[----:B------:R-:W-:-:S06]  /*00e0*/  HFMA2 R11, -RZ, RZ, 0, 0 ;  /* 0x00000000ff0b7431 */ /* 0x000fcc00000001ff */
[----:B------:R-:W2:Y:S01]  /*00f0*/  LDC.64 R8, c[0x0][0x388] ;  /* 0x0000e200ff087b82 */ /* 0x000ea20000000a00 */
[----:B-1----:R-:W-:-:S07]  /*0100*/  IMAD R15, R10, UR4, RZ ;  /* 0x000000040a0f7c24 */ /* 0x002fce000f8e02ff */
.L_x_2:
[----:B0-----:R-:W-:-:S04]  /*0110*/  IMAD.WIDE R2, R0, 0x4, R6 ;  /* 0x0000000400027825 */ /* 0x001fc800078e0206 */
[----:B--2---:R-:W-:Y:S02]  /*0120*/  IMAD.WIDE R4, R0, 0x4, R8 ;  /* 0x0000000400047825 */ /* 0x004fe400078e0208 */
[----:B------:R-:W2:Y:S04]  /*0130*/  LDG.E R2, desc[UR6][R2.64] ;  /* 0x0000000602027981 */ /* 0x000ea8000c1e1900 */
[----:B------:R-:W2:Y:S01]  /*0140*/  LDG.E R4, desc[UR6][R4.64] ;  /* 0x0000000604047981 */ /* 0x000ea2000c1e1900 */
[----:B------:R-:W-:-:S05]  /*0150*/  IMAD.IADD R0, R15, 0x1, R0 ;  /* 0x000000010f007824 */ /* 0x000fca00078e0200 */
[----:B------:R-:W-:Y:S01]  /*0160*/  ISETP.GE.AND P0, PT, R0, UR5, PT ;  /* 0x0000000500007c0c */ /* 0x000fe2000bf06270 */
[----:B--2---:R-:W-:-:S12]  /*0170*/  FFMA R11, R2, R4, R11 ;  /* 0x00000004020b7223 */ /* 0x004fd8000000000b */
[----:B------:R-:W-:Y:S05]  /*0180*/  @!P0 BRA `(.L_x_2) ;  /* 0xfffffffc00e08947 */ /* 0x000fea000383ffff */
.L_x_1:
[----:B------:R-:W-:Y:S05]  /*0190*/  BSYNC.RECONVERGENT B0 ;  /* 0x0000000000007941 */ /* 0x000fea0003800200 */
.L_x_0:
[----:B------:R-:W0:Y:S01]  /*01a0*/  S2UR UR5, SR_CgaCtaId ;  /* 0x00000000000579c3 */ /* 0x000e220000008800 */
[----:B------:R-:W-:Y:S01]  /*01b0*/  UMOV UR4, 0x400 ;  /* 0x0000040000047882 */ /* 0x000fe20000000000 */
[----:B------:R-:W-:Y:S02]  /*01c0*/  ISETP.GE.U32.AND P1, PT, R10, 0x2, PT ;  /* 0x000000020a00780c */ /* 0x000fe40003f26070 */
[----:B------:R-:W-:Y:S01]  /*01d0*/  ISETP.NE.AND P0, PT, R12, RZ, PT ;  /* 0x000000ff0c00720c */ /* 0x000fe20003f05270 */
[----:B0-----:R-:W-:-:S06]  /*01e0*/  ULEA UR4, UR5, UR4, 0x18 ;  /* 0x0000000405047291 */ /* 0x001fcc000f8ec0ff */
[----:B------:R-:W-:-:S05]  /*01f0*/  LEA R0, R12, UR4, 0x2 ;  /* 0x000000040c007c11 */ /* 0x000fca000f8e10ff */
[----:B------:R0:W-:Y:S01]  /*0200*/  STS [R0], R11 ;  /* 0x0000000b00007388 */ /* 0x0001e20000000800 */
[----:B------:R-:W-:Y:S06]  /*0210*/  BAR.SYNC.DEFER_BLOCKING 0x0 ;  /* 0x0000000000007b1d */ /* 0x000fec0000010000 */
[----:B------:R-:W-:Y:S05]  /*0220*/  @!P1 BRA `(.L_x_3) ;  /* 0x00000000002c9947 */ /* 0x000fea0003800000 */
.L_x_4:
[----:B------:R-:W-:-:S04]  /*0230*/  SHF.R.U32.HI R5, RZ, 0x1, R10 ;  /* 0x00000001ff057819 */ /* 0x000fc8000001160a */
[----:B------:R-:W-:-:S13]  /*0240*/  ISETP.GE.U32.AND P1, PT, R12, R5, PT ;  /* 0x000000050c00720c */ /* 0x000fda0003f26070 */
[----:B------:R-:W-:Y:S01]  /*0250*/  @!P1 LEA R2, R5, R0, 0x2 ;  /* 0x0000000005029211 */ /* 0x000fe200078e10ff */
[----:B------:R-:W-:Y:S05]  /*0260*/  @!P1 LDS R3, [R0] ;  /* 0x0000000000039984 */ /* 0x000fea0000000800 */
[----:B------:R-:W1:Y:S02]  /*0270*/  @!P1 LDS R2, [R2] ;  /* 0x0000000002029984 */ /* 0x000e640000000800 */
[----:B-1----:R-:W-:-:S05]  /*0280*/  @!P1 FADD R3, R2, R3 ;  /* 0x0000000302039221 */ /* 0x002fca0000000000 */
[----:B------:R1:W-:Y:S01]  /*0290*/  @!P1 STS [R0], R3 ;  /* 0x0000000300009388 */ /* 0x0003e20000000800 */
[----:B------:R-:W-:Y:S01]  /*02a0*/  BAR.SYNC.DEFER_BLOCKING 0x0 ;  /* 0x0000000000007b1d */ /* 0x000fe20000010000 */
[----:B------:R-:W-:Y:S02]  /*02b0*/  ISETP.GT.U32.AND P1, PT, R10, 0x3, PT ;  /* 0x000000030a00780c */ /* 0x000fe40003f24070 */
[----:B------:R-:W-:-:S11]  /*02c0*/  MOV R10, R5 ;  /* 0x00000005000a7202 */ /* 0x000fd60000000f00 */
[----:B-1----:R-:W-:Y:S05]  /*02d0*/  @P1 BRA `(.L_x_4) ;  /* 0xfffffffc00d41947 */ /* 0x002fea000383ffff */
.L_x_3:
[----:B------:R-:W-:Y:S05]  /*02e0*/  @P0 EXIT ;  /* 0x000000000000094d */ /* 0x000fea0003800000 */
[----:B------:R-:W1:Y:S01]  /*02f0*/  S2UR UR5, SR_CgaCtaId ;  /* 0x00000000000579c3 */ /* 0x000e620000008800 */
[----:B------:R-:W-:-:S07]  /*0300*/  UMOV UR4, 0x400 ;  /* 0x0000040000047882 */ /* 0x000fce0000000000 */
[----:B------:R-:W2:Y:S01]  /*0310*/  LDC.64 R2, c[0x0][0x390] ;  /* 0x0000e400ff027b82 */ /* 0x000ea20000000a00 */
[----:B-1----:R-:W-:Y:S01]  /*0320*/  ULEA UR4, UR5, UR4, 0x18 ;  /* 0x0000000405047291 */ /* 0x002fe2000f8ec0ff */
[----:B--2---:R-:W-:-:S08]  /*0330*/  IMAD.WIDE.U32 R2, R13, 0x4, R2 ;  /* 0x000000040d027825 */ /* 0x004fd000078e0002 */
[----:B------:R-:W1:Y:S04]  /*0340*/  LDS R5, [UR4] ;  /* 0x00000004ff057984 */ /* 0x000e680008000800 */
[----:B-1----:R-:W-:Y:S01]  /*0350*/  STG.E desc[UR6][R2.64], R5 ;  /* 0x0000000502007986 */ /* 0x002fe2000c101906 */
[----:B------:R-:W-:Y:S05]  /*0360*/  EXIT ;  /* 0x000000000000794d */ /* 0x000fea0003800000 */
.L_x_5:
[----:B------:R-:W-:-:S00]  /*0370*/  BRA `(.L_x_5) ;  /* 0xfffffffc00fc7947 */ /* 0x000fc0000383ffff */
[----:B------:R-:W-:-:S00]  /*0380*/  NOP ;  /* 0x0000000000007918 */ /* 0x000fc00000000000 */
[----:B------:R-:W-:-:S00]  /*0390*/  NOP ;  /* 0x0000000000007918 */ /* 0x000fc00000000000 */
[----:B------:R-:W-:-:S00]  /*03a0*/  NOP ;  /* 0x0000000000007918 */ /* 0x000fc00000000000 */
[----:B------:R-:W-:-:S00]  /*03b0*/  NOP ;  /* 0x0000000000007918 */ /* 0x000fc00000000000 */
[----:B------:R-:W-:-:S00]  /*03c0*/  NOP ;  /* 0x0000000000007918 */ /* 0x000fc00000000000 */
[----:B------:R-:W-:-:S00]  /*03d0*/  NOP ;  /* 0x0000000000007918 */ /* 0x000fc00000000000 */
[----:B------:R-:W-:-:S00]  /*03e0*/  NOP ;  /* 0x0000000000007918 */ /* 0x000fc00000000000 */
[----:B------:R-:W-:-:S00]  /*03f0*/  NOP ;  /* 0x0000000000007918 */ /* 0x000fc00000000000 */
.L_x_6:


//--------------------- .nv.shared._Z10dotProductPfS_S_i --------------------------
	.section	.nv.shared._Z10dotProductPfS_S_i,"aw",@nobits
	.sectionflags	@""
	.align	4
.nv.shared._Z10dotProductPfS_S_i:
	.zero		1536


//--------------------- .nv.shared.reserved.0     --------------------------
	.section	.nv.shared.reserved.0,"aw",@nobits
	.weak		__nv_reservedSMEM_offset_0_alias
	.size		__nv_reservedSMEM_offset_0_alias, 0, 64
	.other		__nv_reservedSMEM_offset_0_alias,@"STO_CUDA_RESERVED_SHARED STV_DEFAULT"
__nv_reservedSMEM_offset_0_alias:
	.zero		0
	.zero		64


//--------------------- .nv.constant0._Z10dotProductPfS_S_i --------------------------
	.section	.nv.constant0._Z10dotProductPfS_S_i,"a",@progbits
	.sectionflags	@""
	.align	4
.nv.constant0._Z10dotProductPfS_S_i:
	.zero		924


//--------------------- SYMBOLS --------------------------

	.type		.nv.reservedSmem.offset0,@object
	.size		.nv.reservedSmem.offset0,0x4
	.type		.nv.reservedSmem.cap,@object
	.size		.nv.reservedSmem.cap,0x4
